//
// Generated by NVIDIA NVVM Compiler
//
// Compiler Build ID: CL-36424714
// Cuda compilation tools, release 13.0, V13.0.88
// Based on NVVM 20.0.0
//

.version 9.0
.target sm_100
.address_size 64

	// .globl	_Z3addiPdi

.visible .entry _Z3addiPdi(
	.param .u32 _Z3addiPdi_param_0,
	.param .u64 .ptr .align 1 _Z3addiPdi_param_1,
	.param .u32 _Z3addiPdi_param_2
)
{
	.reg .pred 	%p<3>;
	.reg .b32 	%r<11>;
	.reg .b64 	%rd<7>;
	.reg .b64 	%fd<4>;

	ld.param.u32 	%r4, [_Z3addiPdi_param_0];
	ld.param.u64 	%rd1, [_Z3addiPdi_param_1];
	ld.param.u32 	%r3, [_Z3addiPdi_param_2];
	mov.u32 	%r5, %ctaid.x;
	mov.u32 	%r6, %ntid.x;
	mov.u32 	%r7, %tid.x;
	mad.lo.s32 	%r1, %r5, %r6, %r7;
	setp.ge.s32 	%p1, %r1, %r4;
	@%p1 bra 	$L__BB0_3;
	mov.b32 	%r8, 1;
	shl.b32 	%r2, %r8, %r3;
	sub.s32 	%r9, %r2, %r1;
	setp.gt.s32 	%p2, %r9, 0;
	@%p2 bra 	$L__BB0_3;
	sub.s32 	%r10, %r1, %r2;
	cvta.to.global.u64 	%rd2, %rd1;
	mul.wide.s32 	%rd3, %r10, 8;
	add.s64 	%rd4, %rd2, %rd3;
	ld.global.f64 	%fd1, [%rd4];
	mul.wide.s32 	%rd5, %r2, 8;
	add.s64 	%rd6, %rd4, %rd5;
	ld.global.f64 	%fd2, [%rd6];
	add.f64 	%fd3, %fd1, %fd2;
	st.global.f64 	[%rd6], %fd3;
$L__BB0_3:
	ret;

}


// ===== COMPILED SASS (sm_100) =====

	.target	sm_100

	.elftype	@"ET_EXEC"


//--------------------- .note.nv.tkinfo           --------------------------
	.section	.note.nv.tkinfo,"",@"SHT_NOTE"
	.sectionflags	@"SHF_NOTE_NV_TKINFO"
	.tkinfo
        /*0018*/ 	.word	0x00000002
        /*0030*/ 	.string	""
        /*0030*/ 	.string	"ptxas"
        /*0030*/ 	.string	"Cuda compilation tools, release 13.0, V13.0.88"
        /*0030*/ 	.string	"Build cuda_13.0.r13.0/compiler.36424714_0"
        /*0030*/ 	.string	"-arch sm_100 -m 64 "



//--------------------- .note.nv.cuinfo           --------------------------
	.section	.note.nv.cuinfo,"",@"SHT_NOTE"
	.sectionflags	@"SHF_NOTE_NV_CUINFO"
        /*0018*/ 	.short	0x0002
        /*001a*/ 	.short	0x0064
        /*001c*/ 	.short	0x0082
	.zero		2


//--------------------- .nv.info                  --------------------------
	.section	.nv.info,"",@"SHT_CUDA_INFO"
	.align	4


	//----- nvinfo : EIATTR_REGCOUNT
	.align		4
        /*0000*/ 	.byte	0x04, 0x2f
        /*0002*/ 	.short	(.L_1 - .L_0)
	.align		4
.L_0:
        /*0004*/ 	.word	index@(_Z3addiPdi)
        /*0008*/ 	.word	0x0000000a


	//----- nvinfo : EIATTR_FRAME_SIZE
	.align		4
.L_1:
        /*000c*/ 	.byte	0x04, 0x11
        /*000e*/ 	.short	(.L_3 - .L_2)
	.align		4
.L_2:
        /*0010*/ 	.word	index@(_Z3addiPdi)
        /*0014*/ 	.word	0x00000000


	//----- nvinfo : EIATTR_MIN_STACK_SIZE
	.align		4
.L_3:
        /*0018*/ 	.byte	0x04, 0x12
        /*001a*/ 	.short	(.L_5 - .L_4)
	.align		4
.L_4:
        /*001c*/ 	.word	index@(_Z3addiPdi)
        /*0020*/ 	.word	0x00000000
.L_5:


//--------------------- .nv.compat                --------------------------
	.section	.nv.compat,"",@"SHT_CUDA_COMPAT_INFO"
	.align	4
        /*0000*/ 	.byte	0x02, 0x09, 0x00, 0x00, 0x02, 0x02, 0x01, 0x00, 0x02, 0x05, 0x05, 0x00, 0x03, 0x07, 0x01, 0x01
        /*0010*/ 	.byte	0x02, 0x03, 0x00, 0x00, 0x02, 0x06, 0x01, 0x00, 0x04, 0x0b, 0x08, 0x00, 0x01, 0x00, 0x00, 0x00
        /*0020*/ 	.byte	0x00, 0x00, 0x00, 0x00


//--------------------- .nv.info._Z3addiPdi       --------------------------
	.section	.nv.info._Z3addiPdi,"",@"SHT_CUDA_INFO"
	.sectionflags	@""
	.align	4


	//----- nvinfo : EIATTR_CUDA_API_VERSION
	.align		4
        /*0000*/ 	.byte	0x04, 0x37
        /*0002*/ 	.short	(.L_7 - .L_6)
.L_6:
        /*0004*/ 	.word	0x00000082


	//----- nvinfo : EIATTR_KPARAM_INFO
	.align		4
.L_7:
        /*0008*/ 	.byte	0x04, 0x17
        /*000a*/ 	.short	(.L_9 - .L_8)
.L_8:
        /*000c*/ 	.word	0x00000000
        /*0010*/ 	.short	0x0002
        /*0012*/ 	.short	0x0010
        /*0014*/ 	.byte	0x00, 0xf0, 0x11, 0x00


	//----- nvinfo : EIATTR_KPARAM_INFO
	.align		4
.L_9:
        /*0018*/ 	.byte	0x04, 0x17
        /*001a*/ 	.short	(.L_11 - .L_10)
.L_10:
        /*001c*/ 	.word	0x00000000
        /*0020*/ 	.short	0x0001
        /*0022*/ 	.short	0x0008
        /*0024*/ 	.byte	0x00, 0xf5, 0x21, 0x00


	//----- nvinfo : EIATTR_KPARAM_INFO
	.align		4
.L_11:
        /*0028*/ 	.byte	0x04, 0x17
        /*002a*/ 	.short	(.L_13 - .L_12)
.L_12:
        /*002c*/ 	.word	0x00000000
        /*0030*/ 	.short	0x0000
        /*0032*/ 	.short	0x0000
        /*0034*/ 	.byte	0x00, 0xf0, 0x11, 0x00


	//----- nvinfo : EIATTR_SPARSE_MMA_MASK
	.align		4
.L_13:
        /*0038*/ 	.byte	0x03, 0x50
        /*003a*/ 	.short	0x0000


	//----- nvinfo : EIATTR_MAXREG_COUNT
	.align		4
        /*003c*/ 	.byte	0x03, 0x1b
        /*003e*/ 	.short	0x00ff


	//----- nvinfo : EIATTR_MERCURY_ISA_VERSION
	.align		4
        /*0040*/ 	.byte	0x03, 0x5f
        /*0042*/ 	.short	0x0101


	//----- nvinfo : EIATTR_VRC_CTA_INIT_COUNT
	.align		4
        /*0044*/ 	.byte	0x02, 0x4a
	.zero		1
	.zero		1


	//----- nvinfo : EIATTR_EXIT_INSTR_OFFSETS
	.align		4
        /*0048*/ 	.byte	0x04, 0x1c
        /*004a*/ 	.short	(.L_15 - .L_14)


	//   ....[0]....
.L_14:
        /*004c*/ 	.word	0x00000070


	//   ....[1]....
        /*0050*/ 	.word	0x000000d0


	//   ....[2]....
        /*0054*/ 	.word	0x00000170


	//----- nvinfo : EIATTR_CBANK_PARAM_SIZE
	.align		4
.L_15:
        /*0058*/ 	.byte	0x03, 0x19
        /*005a*/ 	.short	0x0014


	//----- nvinfo : EIATTR_PARAM_CBANK
	.align		4
        /*005c*/ 	.byte	0x04, 0x0a
        /*005e*/ 	.short	(.L_17 - .L_16)
	.align		4
.L_16:
        /*0060*/ 	.word	index@(.nv.constant0._Z3addiPdi)
        /*0064*/ 	.short	0x0380
        /*0066*/ 	.short	0x0014


	//----- nvinfo : EIATTR_SW_WAR
	.align		4
.L_17:
        /*0068*/ 	.byte	0x04, 0x36
        /*006a*/ 	.short	(.L_19 - .L_18)
.L_18:
        /*006c*/ 	.word	0x00000008
.L_19:


//--------------------- .nv.callgraph             --------------------------
	.section	.nv.callgraph,"",@"SHT_CUDA_CALLGRAPH"
	.align	4
	.sectionentsize	8
	.align		4
        /*0000*/ 	.word	0x00000000
	.align		4
        /*0004*/ 	.word	0xffffffff
	.align		4
        /*0008*/ 	.word	0x00000000
	.align		4
        /*000c*/ 	.word	0xfffffffe
	.align		4
        /*0010*/ 	.word	0x00000000
	.align		4
        /*0014*/ 	.word	0xfffffffd
	.align		4
        /*0018*/ 	.word	0x00000000
	.align		4
        /*001c*/ 	.word	0xfffffffc


//--------------------- .text._Z3addiPdi          --------------------------
	.section	.text._Z3addiPdi,"ax",@progbits
	.align	128
        .global         _Z3addiPdi
        .type           _Z3addiPdi,@function
        .size           _Z3addiPdi,(.L_x_1 - _Z3addiPdi)
        .other          _Z3addiPdi,@"STO_CUDA_ENTRY STV_DEFAULT"
_Z3addiPdi:
.text._Z3addiPdi:
[----:B------:R-:W-:Y:S01]  /*0000*/  LDC R1, c[0x0][0x37c] ;  /* 0x0000df00ff017b82 */ /* 0x000fe20000000800 */
[----:B------:R-:W0:Y:S07]  /*0010*/  S2R R3, SR_TID.X ;  /* 0x0000000000037919 */ /* 0x000e2e0000002100 */
[----:B------:R-:W0:Y:S01]  /*0020*/  S2UR UR4, SR_CTAID.X ;  /* 0x00000000000479c3 */ /* 0x000e220000002500 */
[----:B------:R-:W1:Y:S07]  /*0030*/  LDCU UR5, c[0x0][0x380] ;  /* 0x00007000ff0577ac */ /* 0x000e6e0008000800 */
[----:B------:R-:W0:Y:S02]  /*0040*/  LDC R0, c[0x0][0x360] ;  /* 0x0000d800ff007b82 */ /* 0x000e240000000800 */
[----:B0-----:R-:W-:-:S05]  /*0050*/  IMAD R0, R0, UR4, R3 ;  /* 0x0000000400007c24 */ /* 0x001fca000f8e0203 */
[----:B-1----:R-:W-:-:S13]  /*0060*/  ISETP.GE.AND P0, PT, R0, UR5, PT ;  /* 0x0000000500007c0c */ /* 0x002fda000bf06270 */
[----:B------:R-:W-:Y:S05]  /*0070*/  @P0 EXIT ;  /* 0x000000000000094d */ /* 0x000fea0003800000 */
[----:B------:R-:W0:Y:S01]  /*0080*/  LDCU UR4, c[0x0][0x390] ;  /* 0x00007200ff0477ac */ /* 0x000e220008000800 */
[----:B------:R-:W-:-:S05]  /*0090*/  HFMA2 R5, -RZ, RZ, 0, 5.9604644775390625e-08 ;  /* 0x00000001ff057431 */ /* 0x000fca00000001ff */
[----:B0-----:R-:W-:-:S04]  /*00a0*/  SHF.L.U32 R5, R5, UR4, RZ ;  /* 0x0000000405057c19 */ /* 0x001fc800080006ff */
[----:B------:R-:W-:-:S04]  /*00b0*/  IADD3 R2, PT, PT, -R0, R5, RZ ;  /* 0x0000000500027210 */ /* 0x000fc80007ffe1ff */
[----:B------:R-:W-:-:S13]  /*00c0*/  ISETP.GT.AND P0, PT, R2, RZ, PT ;  /* 0x000000ff0200720c */ /* 0x000fda0003f04270 */
[----:B------:R-:W-:Y:S05]  /*00d0*/  @P0 EXIT ;  /* 0x000000000000094d */ /* 0x000fea0003800000 */
[----:B------:R-:W0:Y:S01]  /*00e0*/  LDC.64 R2, c[0x0][0x388] ;  /* 0x0000e200ff027b82 */ /* 0x000e220000000a00 */
[----:B------:R-:W1:Y:S01]  /*00f0*/  LDCU.64 UR4, c[0x0][0x358] ;  /* 0x00006b00ff0477ac */ /* 0x000e620008000a00 */
[----:B------:R-:W-:-:S05]  /*0100*/  IADD3 R7, PT, PT, R0, -R5, RZ ;  /* 0x8000000500077210 */ /* 0x000fca0007ffe0ff */
[----:B0-----:R-:W-:-:S04]  /*0110*/  IMAD.WIDE R2, R7, 0x8, R2 ;  /* 0x0000000807027825 */ /* 0x001fc800078e0202 */
[----:B------:R-:W-:Y:S02]  /*0120*/  IMAD.WIDE R4, R5, 0x8, R2 ;  /* 0x0000000805047825 */ /* 0x000fe400078e0202 */
[----:B-1----:R-:W2:Y:S04]  /*0130*/  LDG.E.64 R2, desc[UR4][R2.64] ;  /* 0x0000000402027981 */ /* 0x002ea8000c1e1b00 */
[----:B------:R-:W2:Y:S02]  /*0140*/  LDG.E.64 R6, desc[UR4][R4.64] ;  /* 0x0000000404067981 */ /* 0x000ea4000c1e1b00 */
[----:B--2---:R-:W-:-:S07]  /*0150*/  DADD R6, R2, R6 ;  /* 0x0000000002067229 */ /* 0x004fce0000000006 */
[----:B------:R-:W-:Y:S01]  /*0160*/  STG.E.64 desc[UR4][R4.64], R6 ;  /* 0x0000000604007986 */ /* 0x000fe2000c101b04 */
[----:B------:R-:W-:Y:S05]  /*0170*/  EXIT ;  /* 0x000000000000794d */ /* 0x000fea0003800000 */
.L_x_0:
[----:B------:R-:W-:-:S00]  /*0180*/  BRA `(.L_x_0) ;  /* 0xfffffffc00fc7947 */ /* 0x000fc0000383ffff */
[----:B------:R-:W-:-:S00]  /*0190*/  NOP ;  /* 0x0000000000007918 */ /* 0x000fc00000000000 */
        /* <DEDUP_REMOVED lines=14> */
.L_x_1:


//--------------------- .nv.shared.reserved.0     --------------------------
	.section	.nv.shared.reserved.0,"aw",@nobits
	.weak		__nv_reservedSMEM_offset_0_alias
	.size		__nv_reservedSMEM_offset_0_alias, 0, 64
	.other		__nv_reservedSMEM_offset_0_alias,@"STO_CUDA_RESERVED_SHARED STV_DEFAULT"
__nv_reservedSMEM_offset_0_alias:
	.zero		0
	.zero		64


//--------------------- .nv.constant0._Z3addiPdi  --------------------------
	.section	.nv.constant0._Z3addiPdi,"a",@progbits
	.sectionflags	@""
	.align	4
.nv.constant0._Z3addiPdi:
	.zero		916


//--------------------- SYMBOLS --------------------------

	.type		.nv.reservedSmem.offset0,@object
	.size		.nv.reservedSmem.offset0,0x4
